//
// Generated by NVIDIA NVVM Compiler
//
// Compiler Build ID: CL-36424714
// Cuda compilation tools, release 13.0, V13.0.88
// Based on NVVM 20.0.0
//

.version 9.0
.target sm_100
.address_size 64

	// .globl	_Z10addVectorsiPfS_S_

.visible .entry _Z10addVectorsiPfS_S_(
	.param .u32 _Z10addVectorsiPfS_S__param_0,
	.param .u64 .ptr .align 1 _Z10addVectorsiPfS_S__param_1,
	.param .u64 .ptr .align 1 _Z10addVectorsiPfS_S__param_2,
	.param .u64 .ptr .align 1 _Z10addVectorsiPfS_S__param_3
)
{
	.reg .pred 	%p<2>;
	.reg .b32 	%r<6>;
	.reg .b32 	%f<4>;
	.reg .b64 	%rd<11>;

	ld.param.u32 	%r2, [_Z10addVectorsiPfS_S__param_0];
	ld.param.u64 	%rd1, [_Z10addVectorsiPfS_S__param_1];
	ld.param.u64 	%rd2, [_Z10addVectorsiPfS_S__param_2];
	ld.param.u64 	%rd3, [_Z10addVectorsiPfS_S__param_3];
	mov.u32 	%r3, %ctaid.x;
	mov.u32 	%r4, %ntid.x;
	mov.u32 	%r5, %tid.x;
	mad.lo.s32 	%r1, %r3, %r4, %r5;
	setp.ge.s32 	%p1, %r1, %r2;
	@%p1 bra 	$L__BB0_2;
	cvta.to.global.u64 	%rd4, %rd1;
	cvta.to.global.u64 	%rd5, %rd2;
	cvta.to.global.u64 	%rd6, %rd3;
	mul.wide.s32 	%rd7, %r1, 4;
	add.s64 	%rd8, %rd4, %rd7;
	ld.global.f32 	%f1, [%rd8];
	add.s64 	%rd9, %rd5, %rd7;
	ld.global.f32 	%f2, [%rd9];
	add.f32 	%f3, %f1, %f2;
	add.s64 	%rd10, %rd6, %rd7;
	st.global.f32 	[%rd10], %f3;
$L__BB0_2:
	ret;

}


// ===== COMPILED SASS (sm_100) =====

	.target	sm_100

	.elftype	@"ET_EXEC"


//--------------------- .note.nv.tkinfo           --------------------------
	.section	.note.nv.tkinfo,"",@"SHT_NOTE"
	.sectionflags	@"SHF_NOTE_NV_TKINFO"
	.tkinfo
        /*0018*/ 	.word	0x00000002
        /*0030*/ 	.string	""
        /*0030*/ 	.string	"ptxas"
        /*0030*/ 	.string	"Cuda compilation tools, release 13.0, V13.0.88"
        /*0030*/ 	.string	"Build cuda_13.0.r13.0/compiler.36424714_0"
        /*0030*/ 	.string	"-arch sm_100 -m 64 "



//--------------------- .note.nv.cuinfo           --------------------------
	.section	.note.nv.cuinfo,"",@"SHT_NOTE"
	.sectionflags	@"SHF_NOTE_NV_CUINFO"
        /*0018*/ 	.short	0x0002
        /*001a*/ 	.short	0x0064
        /*001c*/ 	.short	0x0082
	.zero		2


//--------------------- .nv.info                  --------------------------
	.section	.nv.info,"",@"SHT_CUDA_INFO"
	.align	4


	//----- nvinfo : EIATTR_REGCOUNT
	.align		4
        /*0000*/ 	.byte	0x04, 0x2f
        /*0002*/ 	.short	(.L_1 - .L_0)
	.align		4
.L_0:
        /*0004*/ 	.word	index@(_Z10addVectorsiPfS_S_)
        /*0008*/ 	.word	0x0000000c


	//----- nvinfo : EIATTR_FRAME_SIZE
	.align		4
.L_1:
        /*000c*/ 	.byte	0x04, 0x11
        /*000e*/ 	.short	(.L_3 - .L_2)
	.align		4
.L_2:
        /*0010*/ 	.word	index@(_Z10addVectorsiPfS_S_)
        /*0014*/ 	.word	0x00000000


	//----- nvinfo : EIATTR_MIN_STACK_SIZE
	.align		4
.L_3:
        /*0018*/ 	.byte	0x04, 0x12
        /*001a*/ 	.short	(.L_5 - .L_4)
	.align		4
.L_4:
        /*001c*/ 	.word	index@(_Z10addVectorsiPfS_S_)
        /*0020*/ 	.word	0x00000000
.L_5:


//--------------------- .nv.compat                --------------------------
	.section	.nv.compat,"",@"SHT_CUDA_COMPAT_INFO"
	.align	4
        /*0000*/ 	.byte	0x02, 0x09, 0x00, 0x00, 0x02, 0x02, 0x01, 0x00, 0x02, 0x05, 0x05, 0x00, 0x03, 0x07, 0x01, 0x01
        /*0010*/ 	.byte	0x02, 0x03, 0x00, 0x00, 0x02, 0x06, 0x01, 0x00, 0x04, 0x0b, 0x08, 0x00, 0x09, 0x00, 0x00, 0x00
        /*0020*/ 	.byte	0x00, 0x00, 0x00, 0x00


//--------------------- .nv.info._Z10addVectorsiPfS_S_ --------------------------
	.section	.nv.info._Z10addVectorsiPfS_S_,"",@"SHT_CUDA_INFO"
	.sectionflags	@""
	.align	4


	//----- nvinfo : EIATTR_CUDA_API_VERSION
	.align		4
        /*0000*/ 	.byte	0x04, 0x37
        /*0002*/ 	.short	(.L_7 - .L_6)
.L_6:
        /*0004*/ 	.word	0x00000082


	//----- nvinfo : EIATTR_KPARAM_INFO
	.align		4
.L_7:
        /*0008*/ 	.byte	0x04, 0x17
        /*000a*/ 	.short	(.L_9 - .L_8)
.L_8:
        /*000c*/ 	.word	0x00000000
        /*0010*/ 	.short	0x0003
        /*0012*/ 	.short	0x0018
        /*0014*/ 	.byte	0x00, 0xf5, 0x21, 0x00


	//----- nvinfo : EIATTR_KPARAM_INFO
	.align		4
.L_9:
        /*0018*/ 	.byte	0x04, 0x17
        /*001a*/ 	.short	(.L_11 - .L_10)
.L_10:
        /*001c*/ 	.word	0x00000000
        /*0020*/ 	.short	0x0002
        /*0022*/ 	.short	0x0010
        /*0024*/ 	.byte	0x00, 0xf5, 0x21, 0x00


	//----- nvinfo : EIATTR_KPARAM_INFO
	.align		4
.L_11:
        /*0028*/ 	.byte	0x04, 0x17
        /*002a*/ 	.short	(.L_13 - .L_12)
.L_12:
        /*002c*/ 	.word	0x00000000
        /*0030*/ 	.short	0x0001
        /*0032*/ 	.short	0x0008
        /*0034*/ 	.byte	0x00, 0xf5, 0x21, 0x00


	//----- nvinfo : EIATTR_KPARAM_INFO
	.align		4
.L_13:
        /*0038*/ 	.byte	0x04, 0x17
        /*003a*/ 	.short	(.L_15 - .L_14)
.L_14:
        /*003c*/ 	.word	0x00000000
        /*0040*/ 	.short	0x0000
        /*0042*/ 	.short	0x0000
        /*0044*/ 	.byte	0x00, 0xf0, 0x11, 0x00


	//----- nvinfo : EIATTR_SPARSE_MMA_MASK
	.align		4
.L_15:
        /*0048*/ 	.byte	0x03, 0x50
        /*004a*/ 	.short	0x0000


	//----- nvinfo : EIATTR_MAXREG_COUNT
	.align		4
        /*004c*/ 	.byte	0x03, 0x1b
        /*004e*/ 	.short	0x00ff


	//----- nvinfo : EIATTR_MERCURY_ISA_VERSION
	.align		4
        /*0050*/ 	.byte	0x03, 0x5f
        /*0052*/ 	.short	0x0101


	//----- nvinfo : EIATTR_VRC_CTA_INIT_COUNT
	.align		4
        /*0054*/ 	.byte	0x02, 0x4a
	.zero		1
	.zero		1


	//----- nvinfo : EIATTR_EXIT_INSTR_OFFSETS
	.align		4
        /*0058*/ 	.byte	0x04, 0x1c
        /*005a*/ 	.short	(.L_17 - .L_16)


	//   ....[0]....
.L_16:
        /*005c*/ 	.word	0x00000070


	//   ....[1]....
        /*0060*/ 	.word	0x00000130


	//----- nvinfo : EIATTR_CBANK_PARAM_SIZE
	.align		4
.L_17:
        /*0064*/ 	.byte	0x03, 0x19
        /*0066*/ 	.short	0x0020


	//----- nvinfo : EIATTR_PARAM_CBANK
	.align		4
        /*0068*/ 	.byte	0x04, 0x0a
        /*006a*/ 	.short	(.L_19 - .L_18)
	.align		4
.L_18:
        /*006c*/ 	.word	index@(.nv.constant0._Z10addVectorsiPfS_S_)
        /*0070*/ 	.short	0x0380
        /*0072*/ 	.short	0x0020


	//----- nvinfo : EIATTR_SW_WAR
	.align		4
.L_19:
        /*0074*/ 	.byte	0x04, 0x36
        /*0076*/ 	.short	(.L_21 - .L_20)
.L_20:
        /*0078*/ 	.word	0x00000008
.L_21:


//--------------------- .nv.callgraph             --------------------------
	.section	.nv.callgraph,"",@"SHT_CUDA_CALLGRAPH"
	.align	4
	.sectionentsize	8
	.align		4
        /*0000*/ 	.word	0x00000000
	.align		4
        /*0004*/ 	.word	0xffffffff
	.align		4
        /*0008*/ 	.word	0x00000000
	.align		4
        /*000c*/ 	.word	0xfffffffe
	.align		4
        /*0010*/ 	.word	0x00000000
	.align		4
        /*0014*/ 	.word	0xfffffffd
	.align		4
        /*0018*/ 	.word	0x00000000
	.align		4
        /*001c*/ 	.word	0xfffffffc


//--------------------- .text._Z10addVectorsiPfS_S_ --------------------------
	.section	.text._Z10addVectorsiPfS_S_,"ax",@progbits
	.align	128
        .global         _Z10addVectorsiPfS_S_
        .type           _Z10addVectorsiPfS_S_,@function
        .size           _Z10addVectorsiPfS_S_,(.L_x_1 - _Z10addVectorsiPfS_S_)
        .other          _Z10addVectorsiPfS_S_,@"STO_CUDA_ENTRY STV_DEFAULT"
_Z10addVectorsiPfS_S_:
.text._Z10addVectorsiPfS_S_:
[----:B------:R-:W-:Y:S01]  /*0000*/  LDC R1, c[0x0][0x37c] ;  /* 0x0000df00ff017b82 */ /* 0x000fe20000000800 */
[----:B------:R-:W0:Y:S07]  /*0010*/  S2R R0, SR_TID.X ;  /* 0x0000000000007919 */ /* 0x000e2e0000002100 */
[----:B------:R-:W0:Y:S01]  /*0020*/  S2UR UR4, SR_CTAID.X ;  /* 0x00000000000479c3 */ /* 0x000e220000002500 */
[----:B------:R-:W1:Y:S07]  /*0030*/  LDCU UR5, c[0x0][0x380] ;  /* 0x00007000ff0577ac */ /* 0x000e6e0008000800 */
[----:B------:R-:W0:Y:S02]  /*0040*/  LDC R9, c[0x0][0x360] ;  /* 0x0000d800ff097b82 */ /* 0x000e240000000800 */
[----:B0-----:R-:W-:-:S05]  /*0050*/  IMAD R9, R9, UR4, R0 ;  /* 0x0000000409097c24 */ /* 0x001fca000f8e0200 */
[----:B-1----:R-:W-:-:S13]  /*0060*/  ISETP.GE.AND P0, PT, R9, UR5, PT ;  /* 0x0000000509007c0c */ /* 0x002fda000bf06270 */
[----:B------:R-:W-:Y:S05]  /*0070*/  @P0 EXIT ;  /* 0x000000000000094d */ /* 0x000fea0003800000 */
[----:B------:R-:W0:Y:S01]  /*0080*/  LDC.64 R2, c[0x0][0x388] ;  /* 0x0000e200ff027b82 */ /* 0x000e220000000a00 */
[----:B------:R-:W1:Y:S07]  /*0090*/  LDCU.64 UR4, c[0x0][0x358] ;  /* 0x00006b00ff0477ac */ /* 0x000e6e0008000a00 */
[----:B------:R-:W2:Y:S08]  /*00a0*/  LDC.64 R4, c[0x0][0x390] ;  /* 0x0000e400ff047b82 */ /* 0x000eb00000000a00 */
[----:B------:R-:W3:Y:S01]  /*00b0*/  LDC.64 R6, c[0x0][0x398] ;  /* 0x0000e600ff067b82 */ /* 0x000ee20000000a00 */
[----:B0-----:R-:W-:-:S06]  /*00c0*/  IMAD.WIDE R2, R9, 0x4, R2 ;  /* 0x0000000409027825 */ /* 0x001fcc00078e0202 */
[----:B-1----:R-:W4:Y:S01]  /*00d0*/  LDG.E R2, desc[UR4][R2.64] ;  /* 0x0000000402027981 */ /* 0x002f22000c1e1900 */
[----:B--2---:R-:W-:-:S06]  /*00e0*/  IMAD.WIDE R4, R9, 0x4, R4 ;  /* 0x0000000409047825 */ /* 0x004fcc00078e0204 */
[----:B------:R-:W4:Y:S01]  /*00f0*/  LDG.E R5, desc[UR4][R4.64] ;  /* 0x0000000404057981 */ /* 0x000f22000c1e1900 */
[----:B---3--:R-:W-:-:S04]  /*0100*/  IMAD.WIDE R6, R9, 0x4, R6 ;  /* 0x0000000409067825 */ /* 0x008fc800078e0206 */
[----:B----4-:R-:W-:-:S05]  /*0110*/  FADD R9, R2, R5 ;  /* 0x0000000502097221 */ /* 0x010fca0000000000 */
[----:B------:R-:W-:Y:S01]  /*0120*/  STG.E desc[UR4][R6.64], R9 ;  /* 0x0000000906007986 */ /* 0x000fe2000c101904 */
[----:B------:R-:W-:Y:S05]  /*0130*/  EXIT ;  /* 0x000000000000794d */ /* 0x000fea0003800000 */
.L_x_0:
[----:B------:R-:W-:-:S00]  /*0140*/  BRA `(.L_x_0) ;  /* 0xfffffffc00fc7947 */ /* 0x000fc0000383ffff */
[----:B------:R-:W-:-:S00]  /*0150*/  NOP ;  /* 0x0000000000007918 */ /* 0x000fc00000000000 */
        /* <DEDUP_REMOVED lines=10> */
.L_x_1:


//--------------------- .nv.shared.reserved.0     --------------------------
	.section	.nv.shared.reserved.0,"aw",@nobits
	.weak		__nv_reservedSMEM_offset_0_alias
	.size		__nv_reservedSMEM_offset_0_alias, 0, 64
	.other		__nv_reservedSMEM_offset_0_alias,@"STO_CUDA_RESERVED_SHARED STV_DEFAULT"
__nv_reservedSMEM_offset_0_alias:
	.zero		0
	.zero		64


//--------------------- .nv.constant0._Z10addVectorsiPfS_S_ --------------------------
	.section	.nv.constant0._Z10addVectorsiPfS_S_,"a",@progbits
	.sectionflags	@""
	.align	4
.nv.constant0._Z10addVectorsiPfS_S_:
	.zero		928


//--------------------- SYMBOLS --------------------------

	.type		.nv.reservedSmem.offset0,@object
	.size		.nv.reservedSmem.offset0,0x4
